//
// Generated by NVIDIA NVVM Compiler
//
// Compiler Build ID: CL-36424714
// Cuda compilation tools, release 13.0, V13.0.88
// Based on NVVM 20.0.0
//

.version 9.0
.target sm_100
.address_size 64

	// .globl	_Z18test_sparse_kernelPK6__halfS1_PKjPfiii

.visible .entry _Z18test_sparse_kernelPK6__halfS1_PKjPfiii(
	.param .u64 .ptr .align 1 _Z18test_sparse_kernelPK6__halfS1_PKjPfiii_param_0,
	.param .u64 .ptr .align 1 _Z18test_sparse_kernelPK6__halfS1_PKjPfiii_param_1,
	.param .u64 .ptr .align 1 _Z18test_sparse_kernelPK6__halfS1_PKjPfiii_param_2,
	.param .u64 .ptr .align 1 _Z18test_sparse_kernelPK6__halfS1_PKjPfiii_param_3,
	.param .u32 _Z18test_sparse_kernelPK6__halfS1_PKjPfiii_param_4,
	.param .u32 _Z18test_sparse_kernelPK6__halfS1_PKjPfiii_param_5,
	.param .u32 _Z18test_sparse_kernelPK6__halfS1_PKjPfiii_param_6
)
{
	.reg .pred 	%p<9>;
	.reg .b32 	%r<18>;
	.reg .b64 	%rd<5>;

	ld.param.u64 	%rd1, [_Z18test_sparse_kernelPK6__halfS1_PKjPfiii_param_3];
	ld.param.u32 	%r6, [_Z18test_sparse_kernelPK6__halfS1_PKjPfiii_param_4];
	ld.param.u32 	%r7, [_Z18test_sparse_kernelPK6__halfS1_PKjPfiii_param_5];
	mov.u32 	%r8, %ctaid.y;
	shl.b32 	%r9, %r8, 4;
	mov.u32 	%r10, %tid.x;
	shr.u32 	%r11, %r10, 1;
	and.b32  	%r12, %r11, 496;
	add.s32 	%r2, %r12, %r9;
	mov.u32 	%r13, %ctaid.x;
	shl.b32 	%r3, %r13, 4;
	setp.ge.s32 	%p1, %r2, %r6;
	setp.ge.s32 	%p2, %r3, %r7;
	or.pred  	%p3, %p1, %p2;
	setp.gt.u32 	%p4, %r10, 255;
	or.pred  	%p5, %p3, %p4;
	@%p5 bra 	$L__BB0_3;
	shr.u32 	%r14, %r10, 4;
	add.s32 	%r4, %r14, %r2;
	and.b32  	%r15, %r10, 15;
	add.s32 	%r5, %r15, %r3;
	setp.ge.u32 	%p6, %r4, %r6;
	setp.ge.s32 	%p7, %r5, %r7;
	or.pred  	%p8, %p6, %p7;
	@%p8 bra 	$L__BB0_3;
	mad.lo.s32 	%r16, %r4, %r7, %r5;
	cvta.to.global.u64 	%rd2, %rd1;
	mul.wide.s32 	%rd3, %r16, 4;
	add.s64 	%rd4, %rd2, %rd3;
	mov.b32 	%r17, 0;
	st.global.u32 	[%rd4], %r17;
$L__BB0_3:
	ret;

}


// ===== COMPILED SASS (sm_100) =====

	.target	sm_100

	.elftype	@"ET_EXEC"


//--------------------- .note.nv.tkinfo           --------------------------
	.section	.note.nv.tkinfo,"",@"SHT_NOTE"
	.sectionflags	@"SHF_NOTE_NV_TKINFO"
	.tkinfo
        /*0018*/ 	.word	0x00000002
        /*0030*/ 	.string	""
        /*0030*/ 	.string	"ptxas"
        /*0030*/ 	.string	"Cuda compilation tools, release 13.0, V13.0.88"
        /*0030*/ 	.string	"Build cuda_13.0.r13.0/compiler.36424714_0"
        /*0030*/ 	.string	"-arch sm_100 -m 64 "



//--------------------- .note.nv.cuinfo           --------------------------
	.section	.note.nv.cuinfo,"",@"SHT_NOTE"
	.sectionflags	@"SHF_NOTE_NV_CUINFO"
        /*0018*/ 	.short	0x0002
        /*001a*/ 	.short	0x0064
        /*001c*/ 	.short	0x0082
	.zero		2


//--------------------- .nv.info                  --------------------------
	.section	.nv.info,"",@"SHT_CUDA_INFO"
	.align	4


	//----- nvinfo : EIATTR_REGCOUNT
	.align		4
        /*0000*/ 	.byte	0x04, 0x2f
        /*0002*/ 	.short	(.L_1 - .L_0)
	.align		4
.L_0:
        /*0004*/ 	.word	index@(_Z18test_sparse_kernelPK6__halfS1_PKjPfiii)
        /*0008*/ 	.word	0x0000000a


	//----- nvinfo : EIATTR_FRAME_SIZE
	.align		4
.L_1:
        /*000c*/ 	.byte	0x04, 0x11
        /*000e*/ 	.short	(.L_3 - .L_2)
	.align		4
.L_2:
        /*0010*/ 	.word	index@(_Z18test_sparse_kernelPK6__halfS1_PKjPfiii)
        /*0014*/ 	.word	0x00000000


	//----- nvinfo : EIATTR_MIN_STACK_SIZE
	.align		4
.L_3:
        /*0018*/ 	.byte	0x04, 0x12
        /*001a*/ 	.short	(.L_5 - .L_4)
	.align		4
.L_4:
        /*001c*/ 	.word	index@(_Z18test_sparse_kernelPK6__halfS1_PKjPfiii)
        /*0020*/ 	.word	0x00000000
.L_5:


//--------------------- .nv.compat                --------------------------
	.section	.nv.compat,"",@"SHT_CUDA_COMPAT_INFO"
	.align	4
        /*0000*/ 	.byte	0x02, 0x09, 0x00, 0x00, 0x02, 0x02, 0x01, 0x00, 0x02, 0x05, 0x05, 0x00, 0x03, 0x07, 0x01, 0x01
        /*0010*/ 	.byte	0x02, 0x03, 0x00, 0x00, 0x02, 0x06, 0x01, 0x00, 0x04, 0x0b, 0x08, 0x00, 0x09, 0x00, 0x00, 0x00
        /*0020*/ 	.byte	0x00, 0x00, 0x00, 0x00


//--------------------- .nv.info._Z18test_sparse_kernelPK6__halfS1_PKjPfiii --------------------------
	.section	.nv.info._Z18test_sparse_kernelPK6__halfS1_PKjPfiii,"",@"SHT_CUDA_INFO"
	.sectionflags	@""
	.align	4


	//----- nvinfo : EIATTR_CUDA_API_VERSION
	.align		4
        /*0000*/ 	.byte	0x04, 0x37
        /*0002*/ 	.short	(.L_7 - .L_6)
.L_6:
        /*0004*/ 	.word	0x00000082


	//----- nvinfo : EIATTR_KPARAM_INFO
	.align		4
.L_7:
        /*0008*/ 	.byte	0x04, 0x17
        /*000a*/ 	.short	(.L_9 - .L_8)
.L_8:
        /*000c*/ 	.word	0x00000000
        /*0010*/ 	.short	0x0006
        /*0012*/ 	.short	0x0028
        /*0014*/ 	.byte	0x00, 0xf0, 0x11, 0x00


	//----- nvinfo : EIATTR_KPARAM_INFO
	.align		4
.L_9:
        /*0018*/ 	.byte	0x04, 0x17
        /*001a*/ 	.short	(.L_11 - .L_10)
.L_10:
        /*001c*/ 	.word	0x00000000
        /*0020*/ 	.short	0x0005
        /*0022*/ 	.short	0x0024
        /*0024*/ 	.byte	0x00, 0xf0, 0x11, 0x00


	//----- nvinfo : EIATTR_KPARAM_INFO
	.align		4
.L_11:
        /*0028*/ 	.byte	0x04, 0x17
        /*002a*/ 	.short	(.L_13 - .L_12)
.L_12:
        /*002c*/ 	.word	0x00000000
        /*0030*/ 	.short	0x0004
        /*0032*/ 	.short	0x0020
        /*0034*/ 	.byte	0x00, 0xf0, 0x11, 0x00


	//----- nvinfo : EIATTR_KPARAM_INFO
	.align		4
.L_13:
        /*0038*/ 	.byte	0x04, 0x17
        /*003a*/ 	.short	(.L_15 - .L_14)
.L_14:
        /*003c*/ 	.word	0x00000000
        /*0040*/ 	.short	0x0003
        /*0042*/ 	.short	0x0018
        /*0044*/ 	.byte	0x00, 0xf5, 0x21, 0x00


	//----- nvinfo : EIATTR_KPARAM_INFO
	.align		4
.L_15:
        /*0048*/ 	.byte	0x04, 0x17
        /*004a*/ 	.short	(.L_17 - .L_16)
.L_16:
        /*004c*/ 	.word	0x00000000
        /*0050*/ 	.short	0x0002
        /*0052*/ 	.short	0x0010
        /*0054*/ 	.byte	0x00, 0xf5, 0x21, 0x00


	//----- nvinfo : EIATTR_KPARAM_INFO
	.align		4
.L_17:
        /*0058*/ 	.byte	0x04, 0x17
        /*005a*/ 	.short	(.L_19 - .L_18)
.L_18:
        /*005c*/ 	.word	0x00000000
        /*0060*/ 	.short	0x0001
        /*0062*/ 	.short	0x0008
        /*0064*/ 	.byte	0x00, 0xf5, 0x21, 0x00


	//----- nvinfo : EIATTR_KPARAM_INFO
	.align		4
.L_19:
        /*0068*/ 	.byte	0x04, 0x17
        /*006a*/ 	.short	(.L_21 - .L_20)
.L_20:
        /*006c*/ 	.word	0x00000000
        /*0070*/ 	.short	0x0000
        /*0072*/ 	.short	0x0000
        /*0074*/ 	.byte	0x00, 0xf5, 0x21, 0x00


	//----- nvinfo : EIATTR_SPARSE_MMA_MASK
	.align		4
.L_21:
        /*0078*/ 	.byte	0x03, 0x50
        /*007a*/ 	.short	0x0000


	//----- nvinfo : EIATTR_MAXREG_COUNT
	.align		4
        /*007c*/ 	.byte	0x03, 0x1b
        /*007e*/ 	.short	0x00ff


	//----- nvinfo : EIATTR_MERCURY_ISA_VERSION
	.align		4
        /*0080*/ 	.byte	0x03, 0x5f
        /*0082*/ 	.short	0x0101


	//----- nvinfo : EIATTR_VRC_CTA_INIT_COUNT
	.align		4
        /*0084*/ 	.byte	0x02, 0x4a
	.zero		1
	.zero		1


	//----- nvinfo : EIATTR_EXIT_INSTR_OFFSETS
	.align		4
        /*0088*/ 	.byte	0x04, 0x1c
        /*008a*/ 	.short	(.L_23 - .L_22)


	//   ....[0]....
.L_22:
        /*008c*/ 	.word	0x000000c0


	//   ....[1]....
        /*0090*/ 	.word	0x00000120


	//   ....[2]....
        /*0094*/ 	.word	0x00000180


	//----- nvinfo : EIATTR_CBANK_PARAM_SIZE
	.align		4
.L_23:
        /*0098*/ 	.byte	0x03, 0x19
        /*009a*/ 	.short	0x002c


	//----- nvinfo : EIATTR_PARAM_CBANK
	.align		4
        /*009c*/ 	.byte	0x04, 0x0a
        /*009e*/ 	.short	(.L_25 - .L_24)
	.align		4
.L_24:
        /*00a0*/ 	.word	index@(.nv.constant0._Z18test_sparse_kernelPK6__halfS1_PKjPfiii)
        /*00a4*/ 	.short	0x0380
        /*00a6*/ 	.short	0x002c


	//----- nvinfo : EIATTR_SW_WAR
	.align		4
.L_25:
        /*00a8*/ 	.byte	0x04, 0x36
        /*00aa*/ 	.short	(.L_27 - .L_26)
.L_26:
        /*00ac*/ 	.word	0x00000008
.L_27:


//--------------------- .nv.callgraph             --------------------------
	.section	.nv.callgraph,"",@"SHT_CUDA_CALLGRAPH"
	.align	4
	.sectionentsize	8
	.align		4
        /*0000*/ 	.word	0x00000000
	.align		4
        /*0004*/ 	.word	0xffffffff
	.align		4
        /*0008*/ 	.word	0x00000000
	.align		4
        /*000c*/ 	.word	0xfffffffe
	.align		4
        /*0010*/ 	.word	0x00000000
	.align		4
        /*0014*/ 	.word	0xfffffffd
	.align		4
        /*0018*/ 	.word	0x00000000
	.align		4
        /*001c*/ 	.word	0xfffffffc


//--------------------- .text._Z18test_sparse_kernelPK6__halfS1_PKjPfiii --------------------------
	.section	.text._Z18test_sparse_kernelPK6__halfS1_PKjPfiii,"ax",@progbits
	.align	128
        .global         _Z18test_sparse_kernelPK6__halfS1_PKjPfiii
        .type           _Z18test_sparse_kernelPK6__halfS1_PKjPfiii,@function
        .size           _Z18test_sparse_kernelPK6__halfS1_PKjPfiii,(.L_x_1 - _Z18test_sparse_kernelPK6__halfS1_PKjPfiii)
        .other          _Z18test_sparse_kernelPK6__halfS1_PKjPfiii,@"STO_CUDA_ENTRY STV_DEFAULT"
_Z18test_sparse_kernelPK6__halfS1_PKjPfiii:
.text._Z18test_sparse_kernelPK6__halfS1_PKjPfiii:
[----:B------:R-:W-:Y:S01]  /*0000*/  LDC R1, c[0x0][0x37c] ;  /* 0x0000df00ff017b82 */ /* 0x000fe20000000800 */
[----:B------:R-:W0:Y:S07]  /*0010*/  S2R R2, SR_TID.X ;  /* 0x0000000000027919 */ /* 0x000e2e0000002100 */
[----:B------:R-:W1:Y:S01]  /*0020*/  S2UR UR4, SR_CTAID.X ;  /* 0x00000000000479c3 */ /* 0x000e620000002500 */
[----:B------:R-:W2:Y:S07]  /*0030*/  S2R R3, SR_CTAID.Y ;  /* 0x0000000000037919 */ /* 0x000eae0000002600 */
[----:B------:R-:W3:Y:S01]  /*0040*/  LDC.64 R6, c[0x0][0x3a0] ;  /* 0x0000e800ff067b82 */ /* 0x000ee20000000a00 */
[----:B-1----:R-:W-:Y:S01]  /*0050*/  USHF.L.U32 UR4, UR4, 0x4, URZ ;  /* 0x0000000404047899 */ /* 0x002fe200080006ff */
[----:B0-----:R-:W-:-:S05]  /*0060*/  SHF.R.U32.HI R0, RZ, 0x1, R2 ;  /* 0x00000001ff007819 */ /* 0x001fca0000011602 */
[----:B---3--:R-:W-:Y:S02]  /*0070*/  ISETP.LE.AND P0, PT, R7, UR4, PT ;  /* 0x0000000407007c0c */ /* 0x008fe4000bf03270 */
[----:B------:R-:W-:-:S05]  /*0080*/  LOP3.LUT R0, R0, 0x1f0, RZ, 0xc0, !PT ;  /* 0x000001f000007812 */ /* 0x000fca00078ec0ff */
[----:B--2---:R-:W-:-:S05]  /*0090*/  IMAD R3, R3, 0x10, R0 ;  /* 0x0000001003037824 */ /* 0x004fca00078e0200 */
[----:B------:R-:W-:-:S04]  /*00a0*/  ISETP.GE.OR P0, PT, R3, R6, P0 ;  /* 0x000000060300720c */ /* 0x000fc80000706670 */
[----:B------:R-:W-:-:S13]  /*00b0*/  ISETP.GT.U32.OR P0, PT, R2, 0xff, P0 ;  /* 0x000000ff0200780c */ /* 0x000fda0000704470 */
[----:B------:R-:W-:Y:S05]  /*00c0*/  @P0 EXIT ;  /* 0x000000000000094d */ /* 0x000fea0003800000 */
[----:B------:R-:W-:-:S05]  /*00d0*/  LOP3.LUT R0, R2, 0xf, RZ, 0xc0, !PT ;  /* 0x0000000f02007812 */ /* 0x000fca00078ec0ff */
[----:B------:R-:W-:Y:S01]  /*00e0*/  VIADD R4, R0, UR4 ;  /* 0x0000000400047c36 */ /* 0x000fe20008000000 */
[----:B------:R-:W-:-:S04]  /*00f0*/  LEA.HI R0, R2, R3, RZ, 0x1c ;  /* 0x0000000302007211 */ /* 0x000fc800078fe0ff */
[----:B------:R-:W-:-:S04]  /*0100*/  ISETP.GE.AND P0, PT, R4, R7, PT ;  /* 0x000000070400720c */ /* 0x000fc80003f06270 */
[----:B------:R-:W-:-:S13]  /*0110*/  ISETP.GE.U32.OR P0, PT, R0, R6, P0 ;  /* 0x000000060000720c */ /* 0x000fda0000706470 */
[----:B------:R-:W-:Y:S05]  /*0120*/  @P0 EXIT ;  /* 0x000000000000094d */ /* 0x000fea0003800000 */
[----:B------:R-:W0:Y:S01]  /*0130*/  LDC.64 R2, c[0x0][0x398] ;  /* 0x0000e600ff027b82 */ /* 0x000e220000000a00 */
[----:B------:R-:W1:Y:S01]  /*0140*/  LDCU.64 UR4, c[0x0][0x358] ;  /* 0x00006b00ff0477ac */ /* 0x000e620008000a00 */
[----:B------:R-:W-:-:S04]  /*0150*/  IMAD R5, R0, R7, R4 ;  /* 0x0000000700057224 */ /* 0x000fc800078e0204 */
[----:B0-----:R-:W-:-:S05]  /*0160*/  IMAD.WIDE R2, R5, 0x4, R2 ;  /* 0x0000000405027825 */ /* 0x001fca00078e0202 */
[----:B-1----:R-:W-:Y:S01]  /*0170*/  STG.E desc[UR4][R2.64], RZ ;  /* 0x000000ff02007986 */ /* 0x002fe2000c101904 */
[----:B------:R-:W-:Y:S05]  /*0180*/  EXIT ;  /* 0x000000000000794d */ /* 0x000fea0003800000 */
.L_x_0:
[----:B------:R-:W-:-:S00]  /*0190*/  BRA `(.L_x_0) ;  /* 0xfffffffc00fc7947 */ /* 0x000fc0000383ffff */
[----:B------:R-:W-:-:S00]  /*01a0*/  NOP ;  /* 0x0000000000007918 */ /* 0x000fc00000000000 */
        /* <DEDUP_REMOVED lines=13> */
.L_x_1:


//--------------------- .nv.shared.reserved.0     --------------------------
	.section	.nv.shared.reserved.0,"aw",@nobits
	.weak		__nv_reservedSMEM_offset_0_alias
	.size		__nv_reservedSMEM_offset_0_alias, 0, 64
	.other		__nv_reservedSMEM_offset_0_alias,@"STO_CUDA_RESERVED_SHARED STV_DEFAULT"
__nv_reservedSMEM_offset_0_alias:
	.zero		0
	.zero		64


//--------------------- .nv.constant0._Z18test_sparse_kernelPK6__halfS1_PKjPfiii --------------------------
	.section	.nv.constant0._Z18test_sparse_kernelPK6__halfS1_PKjPfiii,"a",@progbits
	.sectionflags	@""
	.align	4
.nv.constant0._Z18test_sparse_kernelPK6__halfS1_PKjPfiii:
	.zero		940


//--------------------- SYMBOLS --------------------------

	.type		.nv.reservedSmem.offset0,@object
	.size		.nv.reservedSmem.offset0,0x4
